//
// Generated by NVIDIA NVVM Compiler
//
// Compiler Build ID: CL-36424714
// Cuda compilation tools, release 13.0, V13.0.88
// Based on NVVM 20.0.0
//

.version 9.0
.target sm_100
.address_size 64

	// .globl	_Z15csr_spmv_kerneliPiS_PdS0_S0_

.visible .entry _Z15csr_spmv_kerneliPiS_PdS0_S0_(
	.param .u32 _Z15csr_spmv_kerneliPiS_PdS0_S0__param_0,
	.param .u64 .ptr .align 1 _Z15csr_spmv_kerneliPiS_PdS0_S0__param_1,
	.param .u64 .ptr .align 1 _Z15csr_spmv_kerneliPiS_PdS0_S0__param_2,
	.param .u64 .ptr .align 1 _Z15csr_spmv_kerneliPiS_PdS0_S0__param_3,
	.param .u64 .ptr .align 1 _Z15csr_spmv_kerneliPiS_PdS0_S0__param_4,
	.param .u64 .ptr .align 1 _Z15csr_spmv_kerneliPiS_PdS0_S0__param_5
)
{
	.reg .pred 	%p<11>;
	.reg .b32 	%r<65>;
	.reg .b64 	%rd<91>;
	.reg .b64 	%fd<112>;

	ld.param.u32 	%r23, [_Z15csr_spmv_kerneliPiS_PdS0_S0__param_0];
	ld.param.u64 	%rd6, [_Z15csr_spmv_kerneliPiS_PdS0_S0__param_1];
	ld.param.u64 	%rd8, [_Z15csr_spmv_kerneliPiS_PdS0_S0__param_2];
	ld.param.u64 	%rd9, [_Z15csr_spmv_kerneliPiS_PdS0_S0__param_3];
	ld.param.u64 	%rd10, [_Z15csr_spmv_kerneliPiS_PdS0_S0__param_4];
	ld.param.u64 	%rd7, [_Z15csr_spmv_kerneliPiS_PdS0_S0__param_5];
	cvta.to.global.u64 	%rd1, %rd10;
	cvta.to.global.u64 	%rd2, %rd8;
	cvta.to.global.u64 	%rd3, %rd9;
	mov.u32 	%r24, %ctaid.x;
	mov.u32 	%r25, %ntid.x;
	mov.u32 	%r26, %tid.x;
	mad.lo.s32 	%r1, %r24, %r25, %r26;
	setp.ge.s32 	%p1, %r1, %r23;
	@%p1 bra 	$L__BB0_15;
	cvta.to.global.u64 	%rd11, %rd6;
	mul.wide.s32 	%rd12, %r1, 4;
	add.s64 	%rd13, %rd11, %rd12;
	ld.global.u32 	%r60, [%rd13];
	ld.global.u32 	%r3, [%rd13+4];
	setp.ge.s32 	%p2, %r60, %r3;
	mov.f64 	%fd111, 0d0000000000000000;
	@%p2 bra 	$L__BB0_14;
	sub.s32 	%r4, %r3, %r60;
	and.b32  	%r5, %r4, 15;
	sub.s32 	%r27, %r60, %r3;
	setp.gt.u32 	%p3, %r27, -16;
	mov.f64 	%fd111, 0d0000000000000000;
	@%p3 bra 	$L__BB0_5;
	and.b32  	%r28, %r4, -16;
	neg.s32 	%r58, %r28;
	add.s64 	%rd4, %rd3, 64;
	add.s64 	%rd5, %rd2, 32;
	mov.f64 	%fd111, 0d0000000000000000;
$L__BB0_4:
	.pragma "nounroll";
	mul.wide.s32 	%rd14, %r60, 8;
	add.s64 	%rd15, %rd4, %rd14;
	mul.wide.s32 	%rd16, %r60, 4;
	add.s64 	%rd17, %rd5, %rd16;
	ld.global.f64 	%fd18, [%rd15+-64];
	ld.global.u32 	%r29, [%rd17+-32];
	mul.wide.s32 	%rd18, %r29, 8;
	add.s64 	%rd19, %rd1, %rd18;
	ld.global.f64 	%fd19, [%rd19];
	fma.rn.f64 	%fd20, %fd18, %fd19, %fd111;
	ld.global.f64 	%fd21, [%rd15+-56];
	ld.global.u32 	%r30, [%rd17+-28];
	mul.wide.s32 	%rd20, %r30, 8;
	add.s64 	%rd21, %rd1, %rd20;
	ld.global.f64 	%fd22, [%rd21];
	fma.rn.f64 	%fd23, %fd21, %fd22, %fd20;
	ld.global.f64 	%fd24, [%rd15+-48];
	ld.global.u32 	%r31, [%rd17+-24];
	mul.wide.s32 	%rd22, %r31, 8;
	add.s64 	%rd23, %rd1, %rd22;
	ld.global.f64 	%fd25, [%rd23];
	fma.rn.f64 	%fd26, %fd24, %fd25, %fd23;
	ld.global.f64 	%fd27, [%rd15+-40];
	ld.global.u32 	%r32, [%rd17+-20];
	mul.wide.s32 	%rd24, %r32, 8;
	add.s64 	%rd25, %rd1, %rd24;
	ld.global.f64 	%fd28, [%rd25];
	fma.rn.f64 	%fd29, %fd27, %fd28, %fd26;
	ld.global.f64 	%fd30, [%rd15+-32];
	ld.global.u32 	%r33, [%rd17+-16];
	mul.wide.s32 	%rd26, %r33, 8;
	add.s64 	%rd27, %rd1, %rd26;
	ld.global.f64 	%fd31, [%rd27];
	fma.rn.f64 	%fd32, %fd30, %fd31, %fd29;
	ld.global.f64 	%fd33, [%rd15+-24];
	ld.global.u32 	%r34, [%rd17+-12];
	mul.wide.s32 	%rd28, %r34, 8;
	add.s64 	%rd29, %rd1, %rd28;
	ld.global.f64 	%fd34, [%rd29];
	fma.rn.f64 	%fd35, %fd33, %fd34, %fd32;
	ld.global.f64 	%fd36, [%rd15+-16];
	ld.global.u32 	%r35, [%rd17+-8];
	mul.wide.s32 	%rd30, %r35, 8;
	add.s64 	%rd31, %rd1, %rd30;
	ld.global.f64 	%fd37, [%rd31];
	fma.rn.f64 	%fd38, %fd36, %fd37, %fd35;
	ld.global.f64 	%fd39, [%rd15+-8];
	ld.global.u32 	%r36, [%rd17+-4];
	mul.wide.s32 	%rd32, %r36, 8;
	add.s64 	%rd33, %rd1, %rd32;
	ld.global.f64 	%fd40, [%rd33];
	fma.rn.f64 	%fd41, %fd39, %fd40, %fd38;
	ld.global.f64 	%fd42, [%rd15];
	ld.global.u32 	%r37, [%rd17];
	mul.wide.s32 	%rd34, %r37, 8;
	add.s64 	%rd35, %rd1, %rd34;
	ld.global.f64 	%fd43, [%rd35];
	fma.rn.f64 	%fd44, %fd42, %fd43, %fd41;
	ld.global.f64 	%fd45, [%rd15+8];
	ld.global.u32 	%r38, [%rd17+4];
	mul.wide.s32 	%rd36, %r38, 8;
	add.s64 	%rd37, %rd1, %rd36;
	ld.global.f64 	%fd46, [%rd37];
	fma.rn.f64 	%fd47, %fd45, %fd46, %fd44;
	ld.global.f64 	%fd48, [%rd15+16];
	ld.global.u32 	%r39, [%rd17+8];
	mul.wide.s32 	%rd38, %r39, 8;
	add.s64 	%rd39, %rd1, %rd38;
	ld.global.f64 	%fd49, [%rd39];
	fma.rn.f64 	%fd50, %fd48, %fd49, %fd47;
	ld.global.f64 	%fd51, [%rd15+24];
	ld.global.u32 	%r40, [%rd17+12];
	mul.wide.s32 	%rd40, %r40, 8;
	add.s64 	%rd41, %rd1, %rd40;
	ld.global.f64 	%fd52, [%rd41];
	fma.rn.f64 	%fd53, %fd51, %fd52, %fd50;
	ld.global.f64 	%fd54, [%rd15+32];
	ld.global.u32 	%r41, [%rd17+16];
	mul.wide.s32 	%rd42, %r41, 8;
	add.s64 	%rd43, %rd1, %rd42;
	ld.global.f64 	%fd55, [%rd43];
	fma.rn.f64 	%fd56, %fd54, %fd55, %fd53;
	ld.global.f64 	%fd57, [%rd15+40];
	ld.global.u32 	%r42, [%rd17+20];
	mul.wide.s32 	%rd44, %r42, 8;
	add.s64 	%rd45, %rd1, %rd44;
	ld.global.f64 	%fd58, [%rd45];
	fma.rn.f64 	%fd59, %fd57, %fd58, %fd56;
	ld.global.f64 	%fd60, [%rd15+48];
	ld.global.u32 	%r43, [%rd17+24];
	mul.wide.s32 	%rd46, %r43, 8;
	add.s64 	%rd47, %rd1, %rd46;
	ld.global.f64 	%fd61, [%rd47];
	fma.rn.f64 	%fd62, %fd60, %fd61, %fd59;
	ld.global.f64 	%fd63, [%rd15+56];
	ld.global.u32 	%r44, [%rd17+28];
	mul.wide.s32 	%rd48, %r44, 8;
	add.s64 	%rd49, %rd1, %rd48;
	ld.global.f64 	%fd64, [%rd49];
	fma.rn.f64 	%fd111, %fd63, %fd64, %fd62;
	add.s32 	%r60, %r60, 16;
	add.s32 	%r58, %r58, 16;
	setp.ne.s32 	%p4, %r58, 0;
	@%p4 bra 	$L__BB0_4;
$L__BB0_5:
	setp.eq.s32 	%p5, %r5, 0;
	@%p5 bra 	$L__BB0_14;
	and.b32  	%r12, %r4, 7;
	setp.lt.u32 	%p6, %r5, 8;
	@%p6 bra 	$L__BB0_8;
	mul.wide.s32 	%rd50, %r60, 8;
	add.s64 	%rd51, %rd3, %rd50;
	ld.global.f64 	%fd66, [%rd51];
	mul.wide.s32 	%rd52, %r60, 4;
	add.s64 	%rd53, %rd2, %rd52;
	ld.global.u32 	%r45, [%rd53];
	mul.wide.s32 	%rd54, %r45, 8;
	add.s64 	%rd55, %rd1, %rd54;
	ld.global.f64 	%fd67, [%rd55];
	fma.rn.f64 	%fd68, %fd66, %fd67, %fd111;
	ld.global.f64 	%fd69, [%rd51+8];
	ld.global.u32 	%r46, [%rd53+4];
	mul.wide.s32 	%rd56, %r46, 8;
	add.s64 	%rd57, %rd1, %rd56;
	ld.global.f64 	%fd70, [%rd57];
	fma.rn.f64 	%fd71, %fd69, %fd70, %fd68;
	ld.global.f64 	%fd72, [%rd51+16];
	ld.global.u32 	%r47, [%rd53+8];
	mul.wide.s32 	%rd58, %r47, 8;
	add.s64 	%rd59, %rd1, %rd58;
	ld.global.f64 	%fd73, [%rd59];
	fma.rn.f64 	%fd74, %fd72, %fd73, %fd71;
	ld.global.f64 	%fd75, [%rd51+24];
	ld.global.u32 	%r48, [%rd53+12];
	mul.wide.s32 	%rd60, %r48, 8;
	add.s64 	%rd61, %rd1, %rd60;
	ld.global.f64 	%fd76, [%rd61];
	fma.rn.f64 	%fd77, %fd75, %fd76, %fd74;
	ld.global.f64 	%fd78, [%rd51+32];
	ld.global.u32 	%r49, [%rd53+16];
	mul.wide.s32 	%rd62, %r49, 8;
	add.s64 	%rd63, %rd1, %rd62;
	ld.global.f64 	%fd79, [%rd63];
	fma.rn.f64 	%fd80, %fd78, %fd79, %fd77;
	ld.global.f64 	%fd81, [%rd51+40];
	ld.global.u32 	%r50, [%rd53+20];
	mul.wide.s32 	%rd64, %r50, 8;
	add.s64 	%rd65, %rd1, %rd64;
	ld.global.f64 	%fd82, [%rd65];
	fma.rn.f64 	%fd83, %fd81, %fd82, %fd80;
	ld.global.f64 	%fd84, [%rd51+48];
	ld.global.u32 	%r51, [%rd53+24];
	mul.wide.s32 	%rd66, %r51, 8;
	add.s64 	%rd67, %rd1, %rd66;
	ld.global.f64 	%fd85, [%rd67];
	fma.rn.f64 	%fd86, %fd84, %fd85, %fd83;
	ld.global.f64 	%fd87, [%rd51+56];
	ld.global.u32 	%r52, [%rd53+28];
	mul.wide.s32 	%rd68, %r52, 8;
	add.s64 	%rd69, %rd1, %rd68;
	ld.global.f64 	%fd88, [%rd69];
	fma.rn.f64 	%fd111, %fd87, %fd88, %fd86;
	add.s32 	%r60, %r60, 8;
$L__BB0_8:
	setp.eq.s32 	%p7, %r12, 0;
	@%p7 bra 	$L__BB0_14;
	and.b32  	%r15, %r4, 3;
	setp.lt.u32 	%p8, %r12, 4;
	@%p8 bra 	$L__BB0_11;
	mul.wide.s32 	%rd70, %r60, 8;
	add.s64 	%rd71, %rd3, %rd70;
	ld.global.f64 	%fd90, [%rd71];
	mul.wide.s32 	%rd72, %r60, 4;
	add.s64 	%rd73, %rd2, %rd72;
	ld.global.u32 	%r53, [%rd73];
	mul.wide.s32 	%rd74, %r53, 8;
	add.s64 	%rd75, %rd1, %rd74;
	ld.global.f64 	%fd91, [%rd75];
	fma.rn.f64 	%fd92, %fd90, %fd91, %fd111;
	ld.global.f64 	%fd93, [%rd71+8];
	ld.global.u32 	%r54, [%rd73+4];
	mul.wide.s32 	%rd76, %r54, 8;
	add.s64 	%rd77, %rd1, %rd76;
	ld.global.f64 	%fd94, [%rd77];
	fma.rn.f64 	%fd95, %fd93, %fd94, %fd92;
	ld.global.f64 	%fd96, [%rd71+16];
	ld.global.u32 	%r55, [%rd73+8];
	mul.wide.s32 	%rd78, %r55, 8;
	add.s64 	%rd79, %rd1, %rd78;
	ld.global.f64 	%fd97, [%rd79];
	fma.rn.f64 	%fd98, %fd96, %fd97, %fd95;
	ld.global.f64 	%fd99, [%rd71+24];
	ld.global.u32 	%r56, [%rd73+12];
	mul.wide.s32 	%rd80, %r56, 8;
	add.s64 	%rd81, %rd1, %rd80;
	ld.global.f64 	%fd100, [%rd81];
	fma.rn.f64 	%fd111, %fd99, %fd100, %fd98;
	add.s32 	%r60, %r60, 4;
$L__BB0_11:
	setp.eq.s32 	%p9, %r15, 0;
	@%p9 bra 	$L__BB0_14;
	neg.s32 	%r63, %r15;
$L__BB0_13:
	.pragma "nounroll";
	mul.wide.s32 	%rd82, %r60, 4;
	add.s64 	%rd83, %rd2, %rd82;
	mul.wide.s32 	%rd84, %r60, 8;
	add.s64 	%rd85, %rd3, %rd84;
	ld.global.f64 	%fd101, [%rd85];
	ld.global.u32 	%r57, [%rd83];
	mul.wide.s32 	%rd86, %r57, 8;
	add.s64 	%rd87, %rd1, %rd86;
	ld.global.f64 	%fd102, [%rd87];
	fma.rn.f64 	%fd111, %fd101, %fd102, %fd111;
	add.s32 	%r60, %r60, 1;
	add.s32 	%r63, %r63, 1;
	setp.ne.s32 	%p10, %r63, 0;
	@%p10 bra 	$L__BB0_13;
$L__BB0_14:
	cvta.to.global.u64 	%rd88, %rd7;
	mul.wide.s32 	%rd89, %r1, 8;
	add.s64 	%rd90, %rd88, %rd89;
	st.global.f64 	[%rd90], %fd111;
$L__BB0_15:
	ret;

}


// ===== COMPILED SASS (sm_100) =====

	.target	sm_100

	.elftype	@"ET_EXEC"


//--------------------- .note.nv.tkinfo           --------------------------
	.section	.note.nv.tkinfo,"",@"SHT_NOTE"
	.sectionflags	@"SHF_NOTE_NV_TKINFO"
	.tkinfo
        /*0018*/ 	.word	0x00000002
        /*0030*/ 	.string	""
        /*0030*/ 	.string	"ptxas"
        /*0030*/ 	.string	"Cuda compilation tools, release 13.0, V13.0.88"
        /*0030*/ 	.string	"Build cuda_13.0.r13.0/compiler.36424714_0"
        /*0030*/ 	.string	"-arch sm_100 -m 64 "



//--------------------- .note.nv.cuinfo           --------------------------
	.section	.note.nv.cuinfo,"",@"SHT_NOTE"
	.sectionflags	@"SHF_NOTE_NV_CUINFO"
        /*0018*/ 	.short	0x0002
        /*001a*/ 	.short	0x0064
        /*001c*/ 	.short	0x0082
	.zero		2


//--------------------- .nv.info                  --------------------------
	.section	.nv.info,"",@"SHT_CUDA_INFO"
	.align	4


	//----- nvinfo : EIATTR_REGCOUNT
	.align		4
        /*0000*/ 	.byte	0x04, 0x2f
        /*0002*/ 	.short	(.L_1 - .L_0)
	.align		4
.L_0:
        /*0004*/ 	.word	index@(_Z15csr_spmv_kerneliPiS_PdS0_S0_)
        /*0008*/ 	.word	0x00000020


	//----- nvinfo : EIATTR_FRAME_SIZE
	.align		4
.L_1:
        /*000c*/ 	.byte	0x04, 0x11
        /*000e*/ 	.short	(.L_3 - .L_2)
	.align		4
.L_2:
        /*0010*/ 	.word	index@(_Z15csr_spmv_kerneliPiS_PdS0_S0_)
        /*0014*/ 	.word	0x00000000


	//----- nvinfo : EIATTR_MIN_STACK_SIZE
	.align		4
.L_3:
        /*0018*/ 	.byte	0x04, 0x12
        /*001a*/ 	.short	(.L_5 - .L_4)
	.align		4
.L_4:
        /*001c*/ 	.word	index@(_Z15csr_spmv_kerneliPiS_PdS0_S0_)
        /*0020*/ 	.word	0x00000000
.L_5:


//--------------------- .nv.compat                --------------------------
	.section	.nv.compat,"",@"SHT_CUDA_COMPAT_INFO"
	.align	4
        /*0000*/ 	.byte	0x02, 0x09, 0x00, 0x00, 0x02, 0x02, 0x01, 0x00, 0x02, 0x05, 0x05, 0x00, 0x03, 0x07, 0x01, 0x01
        /*0010*/ 	.byte	0x02, 0x03, 0x00, 0x00, 0x02, 0x06, 0x01, 0x00, 0x04, 0x0b, 0x08, 0x00, 0x01, 0x00, 0x00, 0x00
        /*0020*/ 	.byte	0x00, 0x00, 0x00, 0x00


//--------------------- .nv.info._Z15csr_spmv_kerneliPiS_PdS0_S0_ --------------------------
	.section	.nv.info._Z15csr_spmv_kerneliPiS_PdS0_S0_,"",@"SHT_CUDA_INFO"
	.sectionflags	@""
	.align	4


	//----- nvinfo : EIATTR_CUDA_API_VERSION
	.align		4
        /*0000*/ 	.byte	0x04, 0x37
        /*0002*/ 	.short	(.L_7 - .L_6)
.L_6:
        /*0004*/ 	.word	0x00000082


	//----- nvinfo : EIATTR_KPARAM_INFO
	.align		4
.L_7:
        /*0008*/ 	.byte	0x04, 0x17
        /*000a*/ 	.short	(.L_9 - .L_8)
.L_8:
        /*000c*/ 	.word	0x00000000
        /*0010*/ 	.short	0x0005
        /*0012*/ 	.short	0x0028
        /*0014*/ 	.byte	0x00, 0xf5, 0x21, 0x00


	//----- nvinfo : EIATTR_KPARAM_INFO
	.align		4
.L_9:
        /*0018*/ 	.byte	0x04, 0x17
        /*001a*/ 	.short	(.L_11 - .L_10)
.L_10:
        /*001c*/ 	.word	0x00000000
        /*0020*/ 	.short	0x0004
        /*0022*/ 	.short	0x0020
        /*0024*/ 	.byte	0x00, 0xf5, 0x21, 0x00


	//----- nvinfo : EIATTR_KPARAM_INFO
	.align		4
.L_11:
        /*0028*/ 	.byte	0x04, 0x17
        /*002a*/ 	.short	(.L_13 - .L_12)
.L_12:
        /*002c*/ 	.word	0x00000000
        /*0030*/ 	.short	0x0003
        /*0032*/ 	.short	0x0018
        /*0034*/ 	.byte	0x00, 0xf5, 0x21, 0x00


	//----- nvinfo : EIATTR_KPARAM_INFO
	.align		4
.L_13:
        /*0038*/ 	.byte	0x04, 0x17
        /*003a*/ 	.short	(.L_15 - .L_14)
.L_14:
        /*003c*/ 	.word	0x00000000
        /*0040*/ 	.short	0x0002
        /*0042*/ 	.short	0x0010
        /*0044*/ 	.byte	0x00, 0xf5, 0x21, 0x00


	//----- nvinfo : EIATTR_KPARAM_INFO
	.align		4
.L_15:
        /*0048*/ 	.byte	0x04, 0x17
        /*004a*/ 	.short	(.L_17 - .L_16)
.L_16:
        /*004c*/ 	.word	0x00000000
        /*0050*/ 	.short	0x0001
        /*0052*/ 	.short	0x0008
        /*0054*/ 	.byte	0x00, 0xf5, 0x21, 0x00


	//----- nvinfo : EIATTR_KPARAM_INFO
	.align		4
.L_17:
        /*0058*/ 	.byte	0x04, 0x17
        /*005a*/ 	.short	(.L_19 - .L_18)
.L_18:
        /*005c*/ 	.word	0x00000000
        /*0060*/ 	.short	0x0000
        /*0062*/ 	.short	0x0000
        /*0064*/ 	.byte	0x00, 0xf0, 0x11, 0x00


	//----- nvinfo : EIATTR_SPARSE_MMA_MASK
	.align		4
.L_19:
        /*0068*/ 	.byte	0x03, 0x50
        /*006a*/ 	.short	0x0000


	//----- nvinfo : EIATTR_MAXREG_COUNT
	.align		4
        /*006c*/ 	.byte	0x03, 0x1b
        /*006e*/ 	.short	0x00ff


	//----- nvinfo : EIATTR_MERCURY_ISA_VERSION
	.align		4
        /*0070*/ 	.byte	0x03, 0x5f
        /*0072*/ 	.short	0x0101


	//----- nvinfo : EIATTR_VRC_CTA_INIT_COUNT
	.align		4
        /*0074*/ 	.byte	0x02, 0x4a
	.zero		1
	.zero		1


	//----- nvinfo : EIATTR_EXIT_INSTR_OFFSETS
	.align		4
        /*0078*/ 	.byte	0x04, 0x1c
        /*007a*/ 	.short	(.L_21 - .L_20)


	//   ....[0]....
.L_20:
        /*007c*/ 	.word	0x00000070


	//   ....[1]....
        /*0080*/ 	.word	0x00000e50


	//----- nvinfo : EIATTR_CRS_STACK_SIZE
	.align		4
.L_21:
        /*0084*/ 	.byte	0x04, 0x1e
        /*0086*/ 	.short	(.L_23 - .L_22)
.L_22:
        /*0088*/ 	.word	0x00000000


	//----- nvinfo : EIATTR_CBANK_PARAM_SIZE
	.align		4
.L_23:
        /*008c*/ 	.byte	0x03, 0x19
        /*008e*/ 	.short	0x0030


	//----- nvinfo : EIATTR_PARAM_CBANK
	.align		4
        /*0090*/ 	.byte	0x04, 0x0a
        /*0092*/ 	.short	(.L_25 - .L_24)
	.align		4
.L_24:
        /*0094*/ 	.word	index@(.nv.constant0._Z15csr_spmv_kerneliPiS_PdS0_S0_)
        /*0098*/ 	.short	0x0380
        /*009a*/ 	.short	0x0030


	//----- nvinfo : EIATTR_SW_WAR
	.align		4
.L_25:
        /*009c*/ 	.byte	0x04, 0x36
        /*009e*/ 	.short	(.L_27 - .L_26)
.L_26:
        /*00a0*/ 	.word	0x00000008
.L_27:


//--------------------- .nv.callgraph             --------------------------
	.section	.nv.callgraph,"",@"SHT_CUDA_CALLGRAPH"
	.align	4
	.sectionentsize	8
	.align		4
        /*0000*/ 	.word	0x00000000
	.align		4
        /*0004*/ 	.word	0xffffffff
	.align		4
        /*0008*/ 	.word	0x00000000
	.align		4
        /*000c*/ 	.word	0xfffffffe
	.align		4
        /*0010*/ 	.word	0x00000000
	.align		4
        /*0014*/ 	.word	0xfffffffd
	.align		4
        /*0018*/ 	.word	0x00000000
	.align		4
        /*001c*/ 	.word	0xfffffffc


//--------------------- .text._Z15csr_spmv_kerneliPiS_PdS0_S0_ --------------------------
	.section	.text._Z15csr_spmv_kerneliPiS_PdS0_S0_,"ax",@progbits
	.align	128
        .global         _Z15csr_spmv_kerneliPiS_PdS0_S0_
        .type           _Z15csr_spmv_kerneliPiS_PdS0_S0_,@function
        .size           _Z15csr_spmv_kerneliPiS_PdS0_S0_,(.L_x_11 - _Z15csr_spmv_kerneliPiS_PdS0_S0_)
        .other          _Z15csr_spmv_kerneliPiS_PdS0_S0_,@"STO_CUDA_ENTRY STV_DEFAULT"
_Z15csr_spmv_kerneliPiS_PdS0_S0_:
.text._Z15csr_spmv_kerneliPiS_PdS0_S0_:
[----:B------:R-:W-:Y:S01]  /*0000*/  LDC R1, c[0x0][0x37c] ;  /* 0x0000df00ff017b82 */ /* 0x000fe20000000800 */
[----:B------:R-:W0:Y:S07]  /*0010*/  S2R R3, SR_TID.X ;  /* 0x0000000000037919 */ /* 0x000e2e0000002100 */
[----:B------:R-:W0:Y:S01]  /*0020*/  S2UR UR4, SR_CTAID.X ;  /* 0x00000000000479c3 */ /* 0x000e220000002500 */
[----:B------:R-:W1:Y:S07]  /*0030*/  LDCU UR5, c[0x0][0x380] ;  /* 0x00007000ff0577ac */ /* 0x000e6e0008000800 */
[----:B------:R-:W0:Y:S02]  /*0040*/  LDC R0, c[0x0][0x360] ;  /* 0x0000d800ff007b82 */ /* 0x000e240000000800 */
[----:B0-----:R-:W-:-:S05]  /*0050*/  IMAD R0, R0, UR4, R3 ;  /* 0x0000000400007c24 */ /* 0x001fca000f8e0203 */
[----:B-1----:R-:W-:-:S13]  /*0060*/  ISETP.GE.AND P0, PT, R0, UR5, PT ;  /* 0x0000000500007c0c */ /* 0x002fda000bf06270 */
[----:B------:R-:W-:Y:S05]  /*0070*/  @P0 EXIT ;  /* 0x000000000000094d */ /* 0x000fea0003800000 */
[----:B------:R-:W0:Y:S01]  /*0080*/  LDC.64 R2, c[0x0][0x388] ;  /* 0x0000e200ff027b82 */ /* 0x000e220000000a00 */
[----:B------:R-:W1:Y:S01]  /*0090*/  LDCU.64 UR4, c[0x0][0x358] ;  /* 0x00006b00ff0477ac */ /* 0x000e620008000a00 */
[----:B0-----:R-:W-:-:S05]  /*00a0*/  IMAD.WIDE R2, R0, 0x4, R2 ;  /* 0x0000000400027825 */ /* 0x001fca00078e0202 */
[----:B-1----:R-:W2:Y:S04]  /*00b0*/  LDG.E R4, desc[UR4][R2.64] ;  /* 0x0000000402047981 */ /* 0x002ea8000c1e1900 */
[----:B------:R-:W2:Y:S01]  /*00c0*/  LDG.E R5, desc[UR4][R2.64+0x4] ;  /* 0x0000040402057981 */ /* 0x000ea2000c1e1900 */
[----:B------:R-:W-:Y:S01]  /*00d0*/  BSSY.RECONVERGENT B0, `(.L_x_0) ;  /* 0x00000d4000007945 */ /* 0x000fe20003800200 */
[----:B------:R-:W-:Y:S02]  /*00e0*/  CS2R R26, SRZ ;  /* 0x00000000001a7805 */ /* 0x000fe4000001ff00 */
[----:B--2---:R-:W-:-:S13]  /*00f0*/  ISETP.GE.AND P0, PT, R4, R5, PT ;  /* 0x000000050400720c */ /* 0x004fda0003f06270 */
[----:B------:R-:W-:Y:S05]  /*0100*/  @P0 BRA `(.L_x_1) ;  /* 0x0000000c00400947 */ /* 0x000fea0003800000 */
[----:B------:R-:W-:Y:S01]  /*0110*/  MOV R2, R4 ;  /* 0x0000000400027202 */ /* 0x000fe20000000f00 */
[----:B------:R-:W-:Y:S01]  /*0120*/  BSSY.RECONVERGENT B1, `(.L_x_2) ;  /* 0x0000068000017945 */ /* 0x000fe20003800200 */
[----:B------:R-:W-:Y:S02]  /*0130*/  CS2R R26, SRZ ;  /* 0x00000000001a7805 */ /* 0x000fe4000001ff00 */
[CC--:B------:R-:W-:Y:S02]  /*0140*/  IADD3 R3, PT, PT, -R5.reuse, R2.reuse, RZ ;  /* 0x0000000205037210 */ /* 0x0c0fe40007ffe1ff */
[----:B------:R-:W-:Y:S02]  /*0150*/  IADD3 R4, PT, PT, R5, -R2, RZ ;  /* 0x8000000205047210 */ /* 0x000fe40007ffe0ff */
[----:B------:R-:W-:Y:S02]  /*0160*/  ISETP.GT.U32.AND P1, PT, R3, -0x10, PT ;  /* 0xfffffff00300780c */ /* 0x000fe40003f24070 */
[----:B------:R-:W-:-:S04]  /*0170*/  LOP3.LUT R5, R4, 0xf, RZ, 0xc0, !PT ;  /* 0x0000000f04057812 */ /* 0x000fc800078ec0ff */
[----:B------:R-:W-:-:S07]  /*0180*/  ISETP.NE.AND P0, PT, R5, RZ, PT ;  /* 0x000000ff0500720c */ /* 0x000fce0003f05270 */
[----:B------:R-:W-:Y:S06]  /*0190*/  @P1 BRA `(.L_x_3) ;  /* 0x0000000400801947 */ /* 0x000fec0003800000 */
[----:B------:R-:W0:Y:S01]  /*01a0*/  LDC.64 R6, c[0x0][0x390] ;  /* 0x0000e400ff067b82 */ /* 0x000e220000000a00 */
[----:B------:R-:W-:Y:S02]  /*01b0*/  LOP3.LUT R3, R4, 0xfffffff0, RZ, 0xc0, !PT ;  /* 0xfffffff004037812 */ /* 0x000fe400078ec0ff */
[----:B------:R-:W-:Y:S02]  /*01c0*/  CS2R R26, SRZ ;  /* 0x00000000001a7805 */ /* 0x000fe4000001ff00 */
[----:B------:R-:W-:-:S03]  /*01d0*/  IADD3 R3, PT, PT, -R3, RZ, RZ ;  /* 0x000000ff03037210 */ /* 0x000fc60007ffe1ff */
[----:B------:R-:W1:Y:S01]  /*01e0*/  LDC.64 R8, c[0x0][0x398] ;  /* 0x0000e600ff087b82 */ /* 0x000e620000000a00 */
[----:B0-----:R-:W-:-:S04]  /*01f0*/  IADD3 R6, P2, PT, R6, 0x20, RZ ;  /* 0x0000002006067810 */ /* 0x001fc80007f5e0ff */
[----:B------:R-:W-:Y:S02]  /*0200*/  IADD3.X R7, PT, PT, RZ, R7, RZ, P2, !PT ;  /* 0x00000007ff077210 */ /* 0x000fe400017fe4ff */
[----:B-1----:R-:W-:-:S04]  /*0210*/  IADD3 R8, P1, PT, R8, 0x40, RZ ;  /* 0x0000004008087810 */ /* 0x002fc80007f3e0ff */
[----:B------:R-:W-:-:S09]  /*0220*/  IADD3.X R9, PT, PT, RZ, R9, RZ, P1, !PT ;  /* 0x00000009ff097210 */ /* 0x000fd20000ffe4ff */
.L_x_4:
[C---:B------:R-:W-:Y:S01]  /*0230*/  IMAD.WIDE R28, R2.reuse, 0x4, R6 ;  /* 0x00000004021c7825 */ /* 0x040fe200078e0206 */
[----:B------:R-:W0:Y:S04]  /*0240*/  LDC.64 R12, c[0x0][0x3a0] ;  /* 0x0000e800ff0c7b82 */ /* 0x000e280000000a00 */
[----:B------:R-:W0:Y:S01]  /*0250*/  LDG.E R15, desc[UR4][R28.64+-0x20] ;  /* 0xffffe0041c0f7981 */ /* 0x000e22000c1e1900 */
[----:B------:R-:W-:-:S03]  /*0260*/  IMAD.WIDE R10, R2, 0x8, R8 ;  /* 0x00000008020a7825 */ /* 0x000fc600078e0208 */
[----:B------:R-:W2:Y:S04]  /*0270*/  LDG.E R25, desc[UR4][R28.64+-0x1c] ;  /* 0xffffe4041c197981 */ /* 0x000ea8000c1e1900 */
[----:B------:R-:W3:Y:S04]  /*0280*/  LDG.E.64 R16, desc[UR4][R10.64+-0x40] ;  /* 0xffffc0040a107981 */ /* 0x000ee8000c1e1b00 */
[----:B------:R-:W4:Y:S04]  /*0290*/  LDG.E R19, desc[UR4][R28.64+-0x18] ;  /* 0xffffe8041c137981 */ /* 0x000f28000c1e1900 */
[----:B------:R-:W5:Y:S04]  /*02a0*/  LDG.E.64 R22, desc[UR4][R10.64+-0x38] ;  /* 0xffffc8040a167981 */ /* 0x000f68000c1e1b00 */
[----:B------:R-:W5:Y:S01]  /*02b0*/  LDG.E.64 R20, desc[UR4][R10.64+-0x30] ;  /* 0xffffd0040a147981 */ /* 0x000f62000c1e1b00 */
[----:B0-----:R-:W-:-:S06]  /*02c0*/  IMAD.WIDE R14, R15, 0x8, R12 ;  /* 0x000000080f0e7825 */ /* 0x001fcc00078e020c */
[----:B------:R-:W3:Y:S01]  /*02d0*/  LDG.E.64 R14, desc[UR4][R14.64] ;  /* 0x000000040e0e7981 */ /* 0x000ee2000c1e1b00 */
[----:B--2---:R-:W-:-:S04]  /*02e0*/  IMAD.WIDE R24, R25, 0x8, R12 ;  /* 0x0000000819187825 */ /* 0x004fc800078e020c */
[----:B----4-:R-:W-:-:S06]  /*02f0*/  IMAD.WIDE R18, R19, 0x8, R12 ;  /* 0x0000000813127825 */ /* 0x010fcc00078e020c */
[----:B------:R-:W2:Y:S01]  /*0300*/  LDG.E.64 R18, desc[UR4][R18.64] ;  /* 0x0000000412127981 */ /* 0x000ea2000c1e1b00 */
[----:B---3--:R-:W-:-:S03]  /*0310*/  DFMA R26, R16, R14, R26 ;  /* 0x0000000e101a722b */ /* 0x008fc6000000001a */
[----:B------:R-:W5:Y:S04]  /*0320*/  LDG.E.64 R14, desc[UR4][R24.64] ;  /* 0x00000004180e7981 */ /* 0x000f68000c1e1b00 */
[----:B------:R-:W3:Y:S04]  /*0330*/  LDG.E R17, desc[UR4][R28.64+-0x14] ;  /* 0xffffec041c117981 */ /* 0x000ee8000c1e1900 */
[----:B------:R-:W4:Y:S01]  /*0340*/  LDG.E R25, desc[UR4][R28.64+-0xc] ;  /* 0xfffff4041c197981 */ /* 0x000f22000c1e1900 */
[----:B-----5:R-:W-:-:S03]  /*0350*/  DFMA R22, R22, R14, R26 ;  /* 0x0000000e1616722b */ /* 0x020fc6000000001a */
[----:B------:R-:W5:Y:S01]  /*0360*/  LDG.E R15, desc[UR4][R28.64+-0x10] ;  /* 0xfffff0041c0f7981 */ /* 0x000f62000c1e1900 */
[----:B---3--:R-:W-:-:S03]  /*0370*/  IMAD.WIDE R16, R17, 0x8, R12 ;  /* 0x0000000811107825 */ /* 0x008fc600078e020c */
[----:B------:R-:W3:Y:S01]  /*0380*/  LDG.E R27, desc[UR4][R28.64+-0x8] ;  /* 0xfffff8041c1b7981 */ /* 0x000ee2000c1e1900 */
[----:B--2---:R-:W-:-:S03]  /*0390*/  DFMA R18, R20, R18, R22 ;  /* 0x000000121412722b */ /* 0x004fc60000000016 */
[----:B------:R-:W2:Y:S04]  /*03a0*/  LDG.E.64 R22, desc[UR4][R10.64+-0x28] ;  /* 0xffffd8040a167981 */ /* 0x000ea8000c1e1b00 */
[----:B------:R-:W2:Y:S01]  /*03b0*/  LDG.E.64 R16, desc[UR4][R16.64] ;  /* 0x0000000410107981 */ /* 0x000ea2000c1e1b00 */
[----:B----4-:R-:W-:-:S05]  /*03c0*/  IMAD.WIDE R24, R25, 0x8, R12 ;  /* 0x0000000819187825 */ /* 0x010fca00078e020c */
[----:B------:R-:W4:Y:S04]  /*03d0*/  LDG.E.64 R20, desc[UR4][R24.64] ;  /* 0x0000000418147981 */ /* 0x000f28000c1e1b00 */
[----:B------:R-:W4:Y:S01]  /*03e0*/  LDG.E R25, desc[UR4][R28.64+0x4] ;  /* 0x000004041c197981 */ /* 0x000f22000c1e1900 */
[----:B-----5:R-:W-:-:S06]  /*03f0*/  IMAD.WIDE R14, R15, 0x8, R12 ;  /* 0x000000080f0e7825 */ /* 0x020fcc00078e020c */
[----:B------:R-:W5:Y:S01]  /*0400*/  LDG.E.64 R14, desc[UR4][R14.64] ;  /* 0x000000040e0e7981 */ /* 0x000f62000c1e1b00 */
[----:B--2---:R-:W-:-:S03]  /*0410*/  DFMA R22, R22, R16, R18 ;  /* 0x000000101616722b */ /* 0x004fc60000000012 */
[----:B------:R-:W5:Y:S04]  /*0420*/  LDG.E.64 R18, desc[UR4][R10.64+-0x20] ;  /* 0xffffe0040a127981 */ /* 0x000f68000c1e1b00 */
[----:B------:R-:W4:Y:S01]  /*0430*/  LDG.E.64 R16, desc[UR4][R10.64+-0x18] ;  /* 0xffffe8040a107981 */ /* 0x000f22000c1e1b00 */
[----:B---3--:R-:W-:Y:S01]  /*0440*/  IMAD.WIDE R26, R27, 0x8, R12 ;  /* 0x000000081b1a7825 */ /* 0x008fe200078e020c */
[----:B-----5:R-:W-:Y:S02]  /*0450*/  DFMA R18, R18, R14, R22 ;  /* 0x0000000e1212722b */ /* 0x020fe40000000016 */
[----:B------:R-:W2:Y:S04]  /*0460*/  LDG.E R15, desc[UR4][R28.64+-0x4] ;  /* 0xfffffc041c0f7981 */ /* 0x000ea8000c1e1900 */
[----:B------:R-:W3:Y:S02]  /*0470*/  LDG.E.64 R22, desc[UR4][R10.64+-0x10] ;  /* 0xfffff0040a167981 */ /* 0x000ee4000c1e1b00 */
[----:B----4-:R-:W-:-:S02]  /*0480*/  DFMA R20, R16, R20, R18 ;  /* 0x000000141014722b */ /* 0x010fc40000000012 */
[----:B------:R-:W3:Y:S04]  /*0490*/  LDG.E.64 R16, desc[UR4][R26.64] ;  /* 0x000000041a107981 */ /* 0x000ee8000c1e1b00 */
[----:B------:R-:W4:Y:S04]  /*04a0*/  LDG.E R19, desc[UR4][R28.64] ;  /* 0x000000041c137981 */ /* 0x000f28000c1e1900 */
[----:B------:R-:W5:Y:S01]  /*04b0*/  LDG.E R27, desc[UR4][R28.64+0x8] ;  /* 0x000008041c1b7981 */ /* 0x000f62000c1e1900 */
[----:B--2---:R-:W-:Y:S01]  /*04c0*/  IMAD.WIDE R14, R15, 0x8, R12 ;  /* 0x000000080f0e7825 */ /* 0x004fe200078e020c */
[----:B---3--:R-:W-:-:S02]  /*04d0*/  DFMA R22, R22, R16, R20 ;  /* 0x000000101616722b */ /* 0x008fc40000000014 */
[----:B------:R-:W2:Y:S04]  /*04e0*/  LDG.E.64 R20, desc[UR4][R10.64+-0x8] ;  /* 0xfffff8040a147981 */ /* 0x000ea8000c1e1b00 */
[----:B------:R-:W2:Y:S01]  /*04f0*/  LDG.E.64 R16, desc[UR4][R14.64] ;  /* 0x000000040e107981 */ /* 0x000ea2000c1e1b00 */
[----:B----4-:R-:W-:-:S06]  /*0500*/  IMAD.WIDE R18, R19, 0x8, R12 ;  /* 0x0000000813127825 */ /* 0x010fcc00078e020c */
[----:B------:R-:W3:Y:S04]  /*0510*/  LDG.E.64 R18, desc[UR4][R18.64] ;  /* 0x0000000412127981 */ /* 0x000ee8000c1e1b00 */
[----:B------:R-:W3:Y:S01]  /*0520*/  LDG.E.64 R14, desc[UR4][R10.64] ;  /* 0x000000040a0e7981 */ /* 0x000ee2000c1e1b00 */
[----:B--2---:R-:W-:Y:S01]  /*0530*/  DFMA R20, R20, R16, R22 ;  /* 0x000000101414722b */ /* 0x004fe20000000016 */
[--C-:B------:R-:W-:Y:S02]  /*0540*/  IMAD.WIDE R16, R25, 0x8, R12.reuse ;  /* 0x0000000819107825 */ /* 0x100fe400078e020c */
[----:B------:R-:W2:Y:S02]  /*0550*/  LDG.E.64 R22, desc[UR4][R10.64+0x18] ;  /* 0x000018040a167981 */ /* 0x000ea4000c1e1b00 */
[----:B-----5:R-:W-:-:S02]  /*0560*/  IMAD.WIDE R26, R27, 0x8, R12 ;  /* 0x000000081b1a7825 */ /* 0x020fc400078e020c */
[----:B------:R-:W4:Y:S01]  /*0570*/  LDG.E R25, desc[UR4][R28.64+0x10] ;  /* 0x000010041c197981 */ /* 0x000f22000c1e1900 */
[----:B---3--:R-:W-:-:S03]  /*0580*/  DFMA R18, R14, R18, R20 ;  /* 0x000000120e12722b */ /* 0x008fc60000000014 */
[----:B------:R-:W3:Y:S04]  /*0590*/  LDG.E.64 R16, desc[UR4][R16.64] ;  /* 0x0000000410107981 */ /* 0x000ee8000c1e1b00 */
[----:B------:R-:W3:Y:S04]  /*05a0*/  LDG.E.64 R20, desc[UR4][R10.64+0x8] ;  /* 0x000008040a147981 */ /* 0x000ee8000c1e1b00 */
[----:B------:R-:W5:Y:S01]  /*05b0*/  LDG.E R15, desc[UR4][R28.64+0xc] ;  /* 0x00000c041c0f7981 */ /* 0x000f62000c1e1900 */
[----:B---3--:R-:W-:-:S03]  /*05c0*/  DFMA R20, R20, R16, R18 ;  /* 0x000000101414722b */ /* 0x008fc60000000012 */
[----:B------:R-:W3:Y:S01]  /*05d0*/  LDG.E.64 R18, desc[UR4][R10.64+0x10] ;  /* 0x000010040a127981 */ /* 0x000ee2000c1e1b00 */
[----:B-----5:R-:W-:-:S03]  /*05e0*/  IMAD.WIDE R14, R15, 0x8, R12 ;  /* 0x000000080f0e7825 */ /* 0x020fc600078e020c */
[----:B------:R-:W3:Y:S04]  /*05f0*/  LDG.E.64 R16, desc[UR4][R26.64] ;  /* 0x000000041a107981 */ /* 0x000ee8000c1e1b00 */
[----:B------:R-:W2:Y:S04]  /*0600*/  LDG.E.64 R14, desc[UR4][R14.64] ;  /* 0x000000040e0e7981 */ /* 0x000ea8000c1e1b00 */
[----:B------:R-:W5:Y:S01]  /*0610*/  LDG.E R27, desc[UR4][R28.64+0x18] ;  /* 0x000018041c1b7981 */ /* 0x000f62000c1e1900 */
[----:B---3--:R-:W-:-:S03]  /*0620*/  DFMA R18, R18, R16, R20 ;  /* 0x000000101212722b */ /* 0x008fc60000000014 */
[----:B------:R-:W3:Y:S01]  /*0630*/  LDG.E R21, desc[UR4][R28.64+0x14] ;  /* 0x000014041c157981 */ /* 0x000ee2000c1e1900 */
[----:B----4-:R-:W-:-:S03]  /*0640*/  IMAD.WIDE R16, R25, 0x8, R12 ;  /* 0x0000000819107825 */ /* 0x010fc600078e020c */
[----:B------:R-:W4:Y:S01]  /*0650*/  LDG.E R25, desc[UR4][R28.64+0x1c] ;  /* 0x00001c041c197981 */ /* 0x000f22000c1e1900 */
[----:B--2---:R-:W-:-:S03]  /*0660*/  DFMA R22, R22, R14, R18 ;  /* 0x0000000e1616722b */ /* 0x004fc60000000012 */
[----:B------:R-:W2:Y:S04]  /*0670*/  LDG.E.64 R14, desc[UR4][R10.64+0x20] ;  /* 0x000020040a0e7981 */ /* 0x000ea8000c1e1b00 */
[----:B------:R-:W2:Y:S04]  /*0680*/  LDG.E.64 R16, desc[UR4][R16.64] ;  /* 0x0000000410107981 */ /* 0x000ea8000c1e1b00 */
[----:B------:R-:W4:Y:S01]  /*0690*/  LDG.E.64 R18, desc[UR4][R10.64+0x28] ;  /* 0x000028040a127981 */ /* 0x000f22000c1e1b00 */
[----:B---3--:R-:W-:-:S06]  /*06a0*/  IMAD.WIDE R20, R21, 0x8, R12 ;  /* 0x0000000815147825 */ /* 0x008fcc00078e020c */
[----:B------:R-:W3:Y:S01]  /*06b0*/  LDG.E.64 R20, desc[UR4][R20.64] ;  /* 0x0000000414147981 */ /* 0x000ee2000c1e1b00 */
[----:B--2---:R-:W-:Y:S01]  /*06c0*/  DFMA R14, R14, R16, R22 ;  /* 0x000000100e0e722b */ /* 0x004fe20000000016 */
[--C-:B-----5:R-:W-:Y:S02]  /*06d0*/  IMAD.WIDE R22, R27, 0x8, R12.reuse ;  /* 0x000000081b167825 */ /* 0x120fe400078e020c */
[----:B------:R-:W2:Y:S02]  /*06e0*/  LDG.E.64 R16, desc[UR4][R10.64+0x30] ;  /* 0x000030040a107981 */ /* 0x000ea4000c1e1b00 */
[----:B----4-:R-:W-:Y:S02]  /*06f0*/  IMAD.WIDE R12, R25, 0x8, R12 ;  /* 0x00000008190c7825 */ /* 0x010fe400078e020c */
[----:B------:R-:W4:Y:S04]  /*0700*/  LDG.E.64 R26, desc[UR4][R10.64+0x38] ;  /* 0x000038040a1a7981 */ /* 0x000f28000c1e1b00 */
[----:B------:R-:W2:Y:S04]  /*0710*/  LDG.E.64 R22, desc[UR4][R22.64] ;  /* 0x0000000416167981 */ /* 0x000ea8000c1e1b00 */
[----:B------:R-:W4:Y:S01]  /*0720*/  LDG.E.64 R12, desc[UR4][R12.64] ;  /* 0x000000040c0c7981 */ /* 0x000f22000c1e1b00 */
[----:B------:R-:W-:-:S04]  /*0730*/  IADD3 R3, PT, PT, R3, 0x10, RZ ;  /* 0x0000001003037810 */ /* 0x000fc80007ffe0ff */
[----:B------:R-:W-:Y:S02]  /*0740*/  ISETP.NE.AND P1, PT, R3, RZ, PT ;  /* 0x000000ff0300720c */ /* 0x000fe40003f25270 */
[----:B------:R-:W-:Y:S01]  /*0750*/  IADD3 R2, PT, PT, R2, 0x10, RZ ;  /* 0x0000001002027810 */ /* 0x000fe20007ffe0ff */
[----:B---3--:R-:W-:-:S08]  /*0760*/  DFMA R14, R18, R20, R14 ;  /* 0x00000014120e722b */ /* 0x008fd0000000000e */
[----:B--2---:R-:W-:-:S08]  /*0770*/  DFMA R14, R16, R22, R14 ;  /* 0x00000016100e722b */ /* 0x004fd0000000000e */
[----:B----4-:R-:W-:Y:S01]  /*0780*/  DFMA R26, R26, R12, R14 ;  /* 0x0000000c1a1a722b */ /* 0x010fe2000000000e */
[----:B------:R-:W-:Y:S10]  /*0790*/  @P1 BRA `(.L_x_4) ;  /* 0xfffffff800a41947 */ /* 0x000ff4000383ffff */
.L_x_3:
[----:B------:R-:W-:Y:S05]  /*07a0*/  BSYNC.RECONVERGENT B1 ;  /* 0x0000000000017941 */ /* 0x000fea0003800200 */
.L_x_2:
[----:B------:R-:W-:Y:S05]  /*07b0*/  @!P0 BRA `(.L_x_1) ;  /* 0x0000000400948947 */ /* 0x000fea0003800000 */
[----:B------:R-:W-:Y:S01]  /*07c0*/  ISETP.GE.U32.AND P0, PT, R5, 0x8, PT ;  /* 0x000000080500780c */ /* 0x000fe20003f06070 */
[----:B------:R-:W-:Y:S01]  /*07d0*/  BSSY.RECONVERGENT B1, `(.L_x_5) ;  /* 0x0000032000017945 */ /* 0x000fe20003800200 */
[----:B------:R-:W-:-:S04]  /*07e0*/  LOP3.LUT R3, R4, 0x7, RZ, 0xc0, !PT ;  /* 0x0000000704037812 */ /* 0x000fc800078ec0ff */
[----:B------:R-:W-:-:S07]  /*07f0*/  ISETP.NE.AND P1, PT, R3, RZ, PT ;  /* 0x000000ff0300720c */ /* 0x000fce0003f25270 */
[----:B------:R-:W-:Y:S06]  /*0800*/  @!P0 BRA `(.L_x_6) ;  /* 0x0000000000b88947 */ /* 0x000fec0003800000 */
[----:B------:R-:W0:Y:S08]  /*0810*/  LDC.64 R28, c[0x0][0x390] ;  /* 0x0000e400ff1c7b82 */ /* 0x000e300000000a00 */
[----:B------:R-:W1:Y:S08]  /*0820*/  LDC.64 R6, c[0x0][0x398] ;  /* 0x0000e600ff067b82 */ /* 0x000e700000000a00 */
[----:B------:R-:W2:Y:S01]  /*0830*/  LDC.64 R8, c[0x0][0x3a0] ;  /* 0x0000e800ff087b82 */ /* 0x000ea20000000a00 */
[----:B0-----:R-:W-:-:S05]  /*0840*/  IMAD.WIDE R28, R2, 0x4, R28 ;  /* 0x00000004021c7825 */ /* 0x001fca00078e021c */
[----:B------:R-:W2:Y:S04]  /*0850*/  LDG.E R25, desc[UR4][R28.64] ;  /* 0x000000041c197981 */ /* 0x000ea8000c1e1900 */
[----:B------:R-:W3:Y:S01]  /*0860*/  LDG.E R23, desc[UR4][R28.64+0x4] ;  /* 0x000004041c177981 */ /* 0x000ee2000c1e1900 */
[----:B-1----:R-:W-:-:S03]  /*0870*/  IMAD.WIDE R6, R2, 0x8, R6 ;  /* 0x0000000802067825 */ /* 0x002fc600078e0206 */
[----:B------:R-:W4:Y:S04]  /*0880*/  LDG.E R21, desc[UR4][R28.64+0x8] ;  /* 0x000008041c157981 */ /* 0x000f28000c1e1900 */
[----:B------:R-:W5:Y:S04]  /*0890*/  LDG.E.64 R16, desc[UR4][R6.64] ;  /* 0x0000000406107981 */ /* 0x000f68000c1e1b00 */
[----:B------:R-:W5:Y:S04]  /*08a0*/  LDG.E R11, desc[UR4][R28.64+0xc] ;  /* 0x00000c041c0b7981 */ /* 0x000f68000c1e1900 */
[----:B------:R-:W5:Y:S04]  /*08b0*/  LDG.E.64 R12, desc[UR4][R6.64+0x8] ;  /* 0x00000804060c7981 */ /* 0x000f68000c1e1b00 */
[----:B------:R-:W5:Y:S04]  /*08c0*/  LDG.E R15, desc[UR4][R28.64+0x10] ;  /* 0x000010041c0f7981 */ /* 0x000f68000c1e1900 */
[----:B------:R-:W5:Y:S01]  /*08d0*/  LDG.E R5, desc[UR4][R28.64+0x1c] ;  /* 0x00001c041c057981 */ /* 0x000f62000c1e1900 */
[----:B--2---:R-:W-:-:S05]  /*08e0*/  IMAD.WIDE R24, R25, 0x8, R8 ;  /* 0x0000000819187825 */ /* 0x004fca00078e0208 */
[----:B------:R-:W2:Y:S01]  /*08f0*/  LDG.E.64 R18, desc[UR4][R24.64] ;  /* 0x0000000418127981 */ /* 0x000ea2000c1e1b00 */
[----:B---3--:R-:W-:-:S06]  /*0900*/  IMAD.WIDE R22, R23, 0x8, R8 ;  /* 0x0000000817167825 */ /* 0x008fcc00078e0208 */
[----:B------:R-:W3:Y:S01]  /*0910*/  LDG.E.64 R22, desc[UR4][R22.64] ;  /* 0x0000000416167981 */ /* 0x000ee2000c1e1b00 */
[----:B----4-:R-:W-:-:S03]  /*0920*/  IMAD.WIDE R20, R21, 0x8, R8 ;  /* 0x0000000815147825 */ /* 0x010fc600078e0208 */
[----:B------:R-:W4:Y:S04]  /*0930*/  LDG.E R25, desc[UR4][R28.64+0x18] ;  /* 0x000018041c197981 */ /* 0x000f28000c1e1900 */
[----:B------:R-:W4:Y:S01]  /*0940*/  LDG.E.64 R20, desc[UR4][R20.64] ;  /* 0x0000000414147981 */ /* 0x000f22000c1e1b00 */
[----:B-----5:R-:W-:-:S06]  /*0950*/  IMAD.WIDE R10, R11, 0x8, R8 ;  /* 0x000000080b0a7825 */ /* 0x020fcc00078e0208 */
[----:B------:R-:W5:Y:S01]  /*0960*/  LDG.E.64 R10, desc[UR4][R10.64] ;  /* 0x000000040a0a7981 */ /* 0x000f62000c1e1b00 */
[----:B--2---:R-:W-:-:S03]  /*0970*/  DFMA R16, R16, R18, R26 ;  /* 0x000000121010722b */ /* 0x004fc6000000001a */
[----:B------:R-:W2:Y:S04]  /*0980*/  LDG.E.64 R18, desc[UR4][R6.64+0x10] ;  /* 0x0000100406127981 */ /* 0x000ea8000c1e1b00 */
[----:B------:R-:W5:Y:S01]  /*0990*/  LDG.E R27, desc[UR4][R28.64+0x14] ;  /* 0x000014041c1b7981 */ /* 0x000f62000c1e1900 */
[----:B---3--:R-:W-:-:S03]  /*09a0*/  DFMA R22, R12, R22, R16 ;  /* 0x000000160c16722b */ /* 0x008fc60000000010 */
[----:B------:R-:W3:Y:S01]  /*09b0*/  LDG.E.64 R12, desc[UR4][R6.64+0x18] ;  /* 0x00001804060c7981 */ /* 0x000ee2000c1e1b00 */
[----:B------:R-:W-:-:S03]  /*09c0*/  IMAD.WIDE R14, R15, 0x8, R8 ;  /* 0x000000080f0e7825 */ /* 0x000fc600078e0208 */
[----:B------:R-:W3:Y:S04]  /*09d0*/  LDG.E.64 R16, desc[UR4][R6.64+0x20] ;  /* 0x0000200406107981 */ /* 0x000ee8000c1e1b00 */
[----:B------:R-:W3:Y:S01]  /*09e0*/  LDG.E.64 R14, desc[UR4][R14.64] ;  /* 0x000000040e0e7981 */ /* 0x000ee2000c1e1b00 */
[----:B----4-:R-:W-:-:S06]  /*09f0*/  IMAD.WIDE R24, R25, 0x8, R8 ;  /* 0x0000000819187825 */ /* 0x010fcc00078e0208 */
[----:B------:R-:W4:Y:S01]  /*0a00*/  LDG.E.64 R24, desc[UR4][R24.64] ;  /* 0x0000000418187981 */ /* 0x000f22000c1e1b00 */
[----:B--2---:R-:W-:-:S03]  /*0a10*/  DFMA R18, R18, R20, R22 ;  /* 0x000000141212722b */ /* 0x004fc60000000016 */
[----:B------:R-:W2:Y:S01]  /*0a20*/  LDG.E.64 R20, desc[UR4][R6.64+0x28] ;  /* 0x0000280406147981 */ /* 0x000ea2000c1e1b00 */
[----:B-----5:R-:W-:-:S03]  /*0a30*/  IMAD.WIDE R22, R27, 0x8, R8 ;  /* 0x000000081b167825 */ /* 0x020fc600078e0208 */
[----:B------:R-:W5:Y:S04]  /*0a40*/  LDG.E.64 R26, desc[UR4][R6.64+0x38] ;  /* 0x00003804061a7981 */ /* 0x000f68000c1e1b00 */
[----:B------:R-:W2:Y:S01]  /*0a50*/  LDG.E.64 R22, desc[UR4][R22.64] ;  /* 0x0000000416167981 */ /* 0x000ea2000c1e1b00 */
[----:B---3--:R-:W-:Y:S01]  /*0a60*/  DFMA R12, R12, R10, R18 ;  /* 0x0000000a0c0c722b */ /* 0x008fe20000000012 */
[----:B------:R-:W-:Y:S02]  /*0a70*/  IMAD.WIDE R8, R5, 0x8, R8 ;  /* 0x0000000805087825 */ /* 0x000fe400078e0208 */
[----:B------:R-:W4:Y:S04]  /*0a80*/  LDG.E.64 R10, desc[UR4][R6.64+0x30] ;  /* 0x00003004060a7981 */ /* 0x000f28000c1e1b00 */
[----:B------:R-:W5:Y:S01]  /*0a90*/  LDG.E.64 R8, desc[UR4][R8.64] ;  /* 0x0000000408087981 */ /* 0x000f62000c1e1b00 */
[----:B------:R-:W-:Y:S01]  /*0aa0*/  DFMA R12, R16, R14, R12 ;  /* 0x0000000e100c722b */ /* 0x000fe2000000000c */
[----:B------:R-:W-:-:S07]  /*0ab0*/  IADD3 R2, PT, PT, R2, 0x8, RZ ;  /* 0x0000000802027810 */ /* 0x000fce0007ffe0ff */
[----:B--2---:R-:W-:-:S08]  /*0ac0*/  DFMA R12, R20, R22, R12 ;  /* 0x00000016140c722b */ /* 0x004fd0000000000c */
[----:B----4-:R-:W-:-:S08]  /*0ad0*/  DFMA R10, R10, R24, R12 ;  /* 0x000000180a0a722b */ /* 0x010fd0000000000c */
[----:B-----5:R-:W-:-:S11]  /*0ae0*/  DFMA R26, R26, R8, R10 ;  /* 0x000000081a1a722b */ /* 0x020fd6000000000a */
.L_x_6:
[----:B------:R-:W-:Y:S05]  /*0af0*/  BSYNC.RECONVERGENT B1 ;  /* 0x0000000000017941 */ /* 0x000fea0003800200 */
.L_x_5:
        /* <DEDUP_REMOVED lines=10> */
[----:B------:R-:W1:Y:S04]  /*0ba0*/  LDG.E R15, desc[UR4][R4.64] ;  /* 0x00000004040f7981 */ /* 0x000e68000c1e1900 */
[----:B------:R-:W3:Y:S04]  /*0bb0*/  LDG.E R11, desc[UR4][R4.64+0x4] ;  /* 0x00000404040b7981 */ /* 0x000ee8000c1e1900 */
[----:B------:R-:W4:Y:S04]  /*0bc0*/  LDG.E R7, desc[UR4][R4.64+0x8] ;  /* 0x0000080404077981 */ /* 0x000f28000c1e1900 */
[----:B------:R-:W5:Y:S01]  /*0bd0*/  LDG.E R3, desc[UR4][R4.64+0xc] ;  /* 0x00000c0404037981 */ /* 0x000f62000c1e1900 */
[----:B--2---:R-:W-:-:S05]  /*0be0*/  IMAD.WIDE R20, R2, 0x8, R20 ;  /* 0x0000000802147825 */ /* 0x004fca00078e0214 */
[----:B------:R-:W2:Y:S04]  /*0bf0*/  LDG.E.64 R12, desc[UR4][R20.64] ;  /* 0x00000004140c7981 */ /* 0x000ea8000c1e1b00 */
[----:B------:R-:W2:Y:S04]  /*0c00*/  LDG.E.64 R8, desc[UR4][R20.64+0x8] ;  /* 0x0000080414087981 */ /* 0x000ea8000c1e1b00 */
[----:B------:R-:W2:Y:S01]  /*0c10*/  LDG.E.64 R4, desc[UR4][R20.64+0x10] ;  /* 0x0000100414047981 */ /* 0x000ea2000c1e1b00 */
[----:B-1----:R-:W-:-:S04]  /*0c20*/  IMAD.WIDE R14, R15, 0x8, R18 ;  /* 0x000000080f0e7825 */ /* 0x002fc800078e0212 */
[--C-:B---3--:R-:W-:Y:S02]  /*0c30*/  IMAD.WIDE R10, R11, 0x8, R18.reuse ;  /* 0x000000080b0a7825 */ /* 0x108fe400078e0212 */
[----:B------:R-:W2:Y:S02]  /*0c40*/  LDG.E.64 R14, desc[UR4][R14.64] ;  /* 0x000000040e0e7981 */ /* 0x000ea4000c1e1b00 */
[--C-:B----4-:R-:W-:Y:S02]  /*0c50*/  IMAD.WIDE R6, R7, 0x8, R18.reuse ;  /* 0x0000000807067825 */ /* 0x110fe400078e0212 */
[----:B------:R-:W3:Y:S02]  /*0c60*/  LDG.E.64 R10, desc[UR4][R10.64] ;  /* 0x000000040a0a7981 */ /* 0x000ee4000c1e1b00 */
[----:B-----5:R-:W-:Y:S02]  /*0c70*/  IMAD.WIDE R22, R3, 0x8, R18 ;  /* 0x0000000803167825 */ /* 0x020fe400078e0212 */
[----:B------:R-:W4:Y:S04]  /*0c80*/  LDG.E.64 R6, desc[UR4][R6.64] ;  /* 0x0000000406067981 */ /* 0x000f28000c1e1b00 */
[----:B------:R-:W5:Y:S04]  /*0c90*/  LDG.E.64 R18, desc[UR4][R20.64+0x18] ;  /* 0x0000180414127981 */ /* 0x000f68000c1e1b00 */
[----:B------:R-:W5:Y:S01]  /*0ca0*/  LDG.E.64 R22, desc[UR4][R22.64] ;  /* 0x0000000416167981 */ /* 0x000f62000c1e1b00 */
[----:B------:R-:W-:Y:S01]  /*0cb0*/  IADD3 R2, PT, PT, R2, 0x4, RZ ;  /* 0x0000000402027810 */ /* 0x000fe20007ffe0ff */
[----:B--2---:R-:W-:-:S08]  /*0cc0*/  DFMA R12, R12, R14, R26 ;  /* 0x0000000e0c0c722b */ /* 0x004fd0000000001a */
[----:B---3--:R-:W-:-:S08]  /*0cd0*/  DFMA R8, R8, R10, R12 ;  /* 0x0000000a0808722b */ /* 0x008fd0000000000c */
[----:B----4-:R-:W-:-:S08]  /*0ce0*/  DFMA R4, R4, R6, R8 ;  /* 0x000000060404722b */ /* 0x010fd00000000008 */
[----:B-----5:R-:W-:-:S11]  /*0cf0*/  DFMA R26, R18, R22, R4 ;  /* 0x00000016121a722b */ /* 0x020fd60000000004 */
.L_x_8:
[----:B------:R-:W-:Y:S05]  /*0d00*/  BSYNC.RECONVERGENT B1 ;  /* 0x0000000000017941 */ /* 0x000fea0003800200 */
.L_x_7:
[----:B------:R-:W-:Y:S05]  /*0d10*/  @!P1 BRA `(.L_x_1) ;  /* 0x00000000003c9947 */ /* 0x000fea0003800000 */
[----:B------:R-:W0:Y:S01]  /*0d20*/  LDC.64 R14, c[0x0][0x3a0] ;  /* 0x0000e800ff0e7b82 */ /* 0x000e220000000a00 */
[----:B------:R-:W-:-:S07]  /*0d30*/  IADD3 R16, PT, PT, -R16, RZ, RZ ;  /* 0x000000ff10107210 */ /* 0x000fce0007ffe1ff */
[----:B------:R-:W1:Y:S08]  /*0d40*/  LDC.64 R10, c[0x0][0x390] ;  /* 0x0000e400ff0a7b82 */ /* 0x000e700000000a00 */
[----:B------:R-:W2:Y:S02]  /*0d50*/  LDC.64 R12, c[0x0][0x398] ;  /* 0x0000e600ff0c7b82 */ /* 0x000ea40000000a00 */
.L_x_9:
[----:B-1----:R-:W-:-:S06]  /*0d60*/  IMAD.WIDE R4, R2, 0x4, R10 ;  /* 0x0000000402047825 */ /* 0x002fcc00078e020a */
[----:B------:R-:W0:Y:S01]  /*0d70*/  LDG.E R5, desc[UR4][R4.64] ;  /* 0x0000000404057981 */ /* 0x000e22000c1e1900 */
[----:B--2---:R-:W-:-:S06]  /*0d80*/  IMAD.WIDE R6, R2, 0x8, R12 ;  /* 0x0000000802067825 */ /* 0x004fcc00078e020c */
[----:B------:R-:W2:Y:S01]  /*0d90*/  LDG.E.64 R6, desc[UR4][R6.64] ;  /* 0x0000000406067981 */ /* 0x000ea2000c1e1b00 */
[----:B------:R-:W-:Y:S01]  /*0da0*/  IADD3 R16, PT, PT, R16, 0x1, RZ ;  /* 0x0000000110107810 */ /* 0x000fe20007ffe0ff */
[----:B0-----:R-:W-:-:S06]  /*0db0*/  IMAD.WIDE R8, R5, 0x8, R14 ;  /* 0x0000000805087825 */ /* 0x001fcc00078e020e */
[----:B------:R-:W2:Y:S01]  /*0dc0*/  LDG.E.64 R8, desc[UR4][R8.64] ;  /* 0x0000000408087981 */ /* 0x000ea2000c1e1b00 */
[----:B------:R-:W-:Y:S02]  /*0dd0*/  ISETP.NE.AND P0, PT, R16, RZ, PT ;  /* 0x000000ff1000720c */ /* 0x000fe40003f05270 */
[----:B------:R-:W-:Y:S01]  /*0de0*/  IADD3 R2, PT, PT, R2, 0x1, RZ ;  /* 0x0000000102027810 */ /* 0x000fe20007ffe0ff */
[----:B--2---:R-:W-:-:S10]  /*0df0*/  DFMA R26, R6, R8, R26 ;  /* 0x00000008061a722b */ /* 0x004fd4000000001a */
[----:B------:R-:W-:Y:S05]  /*0e00*/  @P0 BRA `(.L_x_9) ;  /* 0xfffffffc00d40947 */ /* 0x000fea000383ffff */
.L_x_1:
[----:B------:R-:W-:Y:S05]  /*0e10*/  BSYNC.RECONVERGENT B0 ;  /* 0x0000000000007941 */ /* 0x000fea0003800200 */
.L_x_0:
[----:B------:R-:W0:Y:S02]  /*0e20*/  LDC.64 R2, c[0x0][0x3a8] ;  /* 0x0000ea00ff027b82 */ /* 0x000e240000000a00 */
[----:B0-----:R-:W-:-:S05]  /*0e30*/  IMAD.WIDE R2, R0, 0x8, R2 ;  /* 0x0000000800027825 */ /* 0x001fca00078e0202 */
[----:B------:R-:W-:Y:S01]  /*0e40*/  STG.E.64 desc[UR4][R2.64], R26 ;  /* 0x0000001a02007986 */ /* 0x000fe2000c101b04 */
[----:B------:R-:W-:Y:S05]  /*0e50*/  EXIT ;  /* 0x000000000000794d */ /* 0x000fea0003800000 */
.L_x_10:
[----:B------:R-:W-:-:S00]  /*0e60*/  BRA `(.L_x_10) ;  /* 0xfffffffc00fc7947 */ /* 0x000fc0000383ffff */
[----:B------:R-:W-:-:S00]  /*0e70*/  NOP ;  /* 0x0000000000007918 */ /* 0x000fc00000000000 */
        /* <DEDUP_REMOVED lines=8> */
.L_x_11:


//--------------------- .nv.shared.reserved.0     --------------------------
	.section	.nv.shared.reserved.0,"aw",@nobits
	.weak		__nv_reservedSMEM_offset_0_alias
	.size		__nv_reservedSMEM_offset_0_alias, 0, 64
	.other		__nv_reservedSMEM_offset_0_alias,@"STO_CUDA_RESERVED_SHARED STV_DEFAULT"
__nv_reservedSMEM_offset_0_alias:
	.zero		0
	.zero		64


//--------------------- .nv.constant0._Z15csr_spmv_kerneliPiS_PdS0_S0_ --------------------------
	.section	.nv.constant0._Z15csr_spmv_kerneliPiS_PdS0_S0_,"a",@progbits
	.sectionflags	@""
	.align	4
.nv.constant0._Z15csr_spmv_kerneliPiS_PdS0_S0_:
	.zero		944


//--------------------- SYMBOLS --------------------------

	.type		.nv.reservedSmem.offset0,@object
	.size		.nv.reservedSmem.offset0,0x4
